	.headerflags	@"EF_CUDA_TEXMODE_UNIFIED EF_CUDA_64BIT_ADDRESS EF_CUDA_ACCELERATORS EF_CUDA_SM90 EF_CUDA_VIRTUAL_SM(EF_CUDA_SM90)"
	.elftype	@"ET_EXEC"


//--------------------- .nv.info                  --------------------------
	.section	.nv.info,"",@"SHT_CUDA_INFO"
	.align	4


	//----- nvinfo : EIATTR_REGCOUNT
	.align		4
        /*0000*/ 	.byte	0x04, 0x2f
        /*0002*/ 	.short	(.L_2 - .L_1)
	.align		4
.L_1:
        /*0004*/ 	.word	index@(triton_poi_fused_addmm_tanh_0)
        /*0008*/ 	.word	0x0000000e


	//----- nvinfo : EIATTR_MIN_STACK_SIZE
	.align		4
.L_2:
        /*000c*/ 	.byte	0x04, 0x12
        /*000e*/ 	.short	(.L_4 - .L_3)
	.align		4
.L_3:
        /*0010*/ 	.word	index@(triton_poi_fused_addmm_tanh_0)
        /*0014*/ 	.word	0x00000000


	//----- nvinfo : EIATTR_FRAME_SIZE
	.align		4
.L_4:
        /*0018*/ 	.byte	0x04, 0x11
        /*001a*/ 	.short	(.L_6 - .L_5)
	.align		4
.L_5:
        /*001c*/ 	.word	index@(triton_poi_fused_addmm_tanh_0)
        /*0020*/ 	.word	0x00000000


	//----- nvinfo : EIATTR_MIN_STACK_SIZE
	.align		4
.L_6:
        /*0024*/ 	.byte	0x04, 0x12
        /*0026*/ 	.short	(.L_8 - .L_7)
	.align		4
.L_7:
        /*0028*/ 	.word	index@(triton_poi_fused_addmm_tanh_0)
        /*002c*/ 	.word	0x00000000
.L_8:


//--------------------- .nv.info.triton_poi_fused_addmm_tanh_0 --------------------------
	.section	.nv.info.triton_poi_fused_addmm_tanh_0,"",@"SHT_CUDA_INFO"
	.sectionflags	@""
	.align	4


	//----- nvinfo : EIATTR_CUDA_API_VERSION
	.align		4
        /*0000*/ 	.byte	0x04, 0x37
        /*0002*/ 	.short	(.L_10 - .L_9)
.L_9:
        /*0004*/ 	.word	0x0000007c


	//----- nvinfo : EIATTR_KPARAM_INFO
	.align		4
.L_10:
        /*0008*/ 	.byte	0x04, 0x17
        /*000a*/ 	.short	(.L_12 - .L_11)
.L_11:
        /*000c*/ 	.word	0x00000000
        /*0010*/ 	.short	0x0002
        /*0012*/ 	.short	0x0010
        /*0014*/ 	.byte	0x00, 0xf0, 0x11, 0x00


	//----- nvinfo : EIATTR_KPARAM_INFO
	.align		4
.L_12:
        /*0018*/ 	.byte	0x04, 0x17
        /*001a*/ 	.short	(.L_14 - .L_13)
.L_13:
        /*001c*/ 	.word	0x00000000
        /*0020*/ 	.short	0x0001
        /*0022*/ 	.short	0x0008
        /*0024*/ 	.byte	0x00, 0xf4, 0x21, 0x00


	//----- nvinfo : EIATTR_KPARAM_INFO
	.align		4
.L_14:
        /*0028*/ 	.byte	0x04, 0x17
        /*002a*/ 	.short	(.L_16 - .L_15)
.L_15:
        /*002c*/ 	.word	0x00000000
        /*0030*/ 	.short	0x0000
        /*0032*/ 	.short	0x0000
        /*0034*/ 	.byte	0x00, 0xf4, 0x21, 0x00


	//----- nvinfo : EIATTR_SPARSE_MMA_MASK
	.align		4
.L_16:
        /*0038*/ 	.byte	0x03, 0x50
        /*003a*/ 	.short	0x0000


	//----- nvinfo : EIATTR_MAXREG_COUNT
	.align		4
        /*003c*/ 	.byte	0x03, 0x1b
        /*003e*/ 	.short	0x00ff


	//----- nvinfo : EIATTR_EXIT_INSTR_OFFSETS
	.align		4
        /*0040*/ 	.byte	0x04, 0x1c
        /*0042*/ 	.short	(.L_18 - .L_17)


	//   ....[0]....
.L_17:
        /*0044*/ 	.word	0x00000430


	//   ....[1]....
        /*0048*/ 	.word	0x00000450


	//----- nvinfo : EIATTR_REQNTID
	.align		4
.L_18:
        /*004c*/ 	.byte	0x04, 0x10
        /*004e*/ 	.short	(.L_20 - .L_19)
.L_19:
        /*0050*/ 	.word	0x00000080
        /*0054*/ 	.word	0x00000001
        /*0058*/ 	.word	0x00000001


	//----- nvinfo : EIATTR_CRS_STACK_SIZE
	.align		4
.L_20:
        /*005c*/ 	.byte	0x04, 0x1e
        /*005e*/ 	.short	(.L_22 - .L_21)
.L_21:
        /*0060*/ 	.word	0x00000000


	//----- nvinfo : EIATTR_CBANK_PARAM_SIZE
	.align		4
.L_22:
        /*0064*/ 	.byte	0x03, 0x19
        /*0066*/ 	.short	0x0014


	//----- nvinfo : EIATTR_PARAM_CBANK
	.align		4
        /*0068*/ 	.byte	0x04, 0x0a
        /*006a*/ 	.short	(.L_24 - .L_23)
	.align		4
.L_23:
        /*006c*/ 	.word	index@(.nv.constant0.triton_poi_fused_addmm_tanh_0)
        /*0070*/ 	.short	0x0210
        /*0072*/ 	.short	0x0014


	//----- nvinfo : EIATTR_SW_WAR
	.align		4
.L_24:
        /*0074*/ 	.byte	0x04, 0x36
        /*0076*/ 	.short	(.L_26 - .L_25)
.L_25:
        /*0078*/ 	.word	0x00000008
.L_26:


//--------------------- .nv.callgraph             --------------------------
	.section	.nv.callgraph,"",@"SHT_CUDA_CALLGRAPH"
	.align	4
	.sectionentsize	8
	.align		4
        /*0000*/ 	.word	0x00000000
	.align		4
        /*0004*/ 	.word	0xffffffff
	.align		4
        /*0008*/ 	.word	0x00000000
	.align		4
        /*000c*/ 	.word	0xfffffffe
	.align		4
        /*0010*/ 	.word	0x00000000
	.align		4
        /*0014*/ 	.word	0xfffffffd
	.align		4
        /*0018*/ 	.word	0x00000000
	.align		4
        /*001c*/ 	.word	0xfffffffc


//--------------------- .nv.constant4             --------------------------
	.section	.nv.constant4,"a",@progbits
	.align	8
	.align		8
.nv.constant4:
        /*0000*/ 	.dword	_$_str


//--------------------- .text.triton_poi_fused_addmm_tanh_0 --------------------------
	.section	.text.triton_poi_fused_addmm_tanh_0,"ax",@progbits
	.align	128
        .global         triton_poi_fused_addmm_tanh_0
        .type           triton_poi_fused_addmm_tanh_0,@function
        .size           triton_poi_fused_addmm_tanh_0,(.L_x_7 - triton_poi_fused_addmm_tanh_0)
        .other          triton_poi_fused_addmm_tanh_0,@"STO_CUDA_ENTRY STV_DEFAULT"
triton_poi_fused_addmm_tanh_0:
.text.triton_poi_fused_addmm_tanh_0:
[----:B------:R-:W0:Y:S02]  /*0000*/  LDC R1, c[0x0][0x28] ;  /* 0x00000a00ff017b82 */ /* 0x000e240000000800 */
[----:B------:R-:W1:Y:S01]  /*0010*/  S2R R0, SR_TID.X ;  /* 0x0000000000007919 */ /* 0x000e620000002100 */
[----:B------:R-:W2:Y:S01]  /*0020*/  LDC.64 R2, c[0x0][0x210] ;  /* 0x00008400ff027b82 */ /* 0x000ea20000000a00 */
[----:B------:R-:W-:Y:S01]  /*0030*/  ULDC.64 UR4, c[0x0][0x208] ;  /* 0x0000820000047ab9 */ /* 0x000fe20000000a00 */
[----:B------:R-:W3:Y:S06]  /*0040*/  S2R R5, SR_CTAID.X ;  /* 0x0000000000057919 */ /* 0x000eec0000002500 */
[----:B------:R-:W4:Y:S01]  /*0050*/  LDC.64 R6, c[0x0][0x218] ;  /* 0x00008600ff067b82 */ /* 0x000f220000000a00 */
[----:B-1----:R-:W-:-:S04]  /*0060*/  SHF.L.U32 R0, R0, 0x1, RZ ;  /* 0x0000000100007819 */ /* 0x002fc800000006ff */
[----:B------:R-:W-:Y:S02]  /*0070*/  LOP3.LUT R0, R0, 0xfe, RZ, 0xc0, !PT ;  /* 0x000000fe00007812 */ /* 0x000fe400078ec0ff */
[----:B---3--:R-:W-:Y:S02]  /*0080*/  SHF.R.S32.HI R4, RZ, 0x17, R5 ;  /* 0x00000017ff047819 */ /* 0x008fe40000011405 */
[----:B------:R-:W-:Y:S02]  /*0090*/  LEA R5, R5, R0, 0x8 ;  /* 0x0000000005057211 */ /* 0x000fe400078e40ff */
[----:B------:R-:W-:Y:S02]  /*00a0*/  SGXT R0, R4, 0x1 ;  /* 0x000000010400781a */ /* 0x000fe40000000200 */
[C---:B------:R-:W-:Y:S01]  /*00b0*/  ISETP.GE.AND P0, PT, R5.reuse, 0x400, PT ;  /* 0x000004000500780c */ /* 0x040fe20003f06270 */
[----:B--2---:R-:W-:Y:S01]  /*00c0*/  IMAD.WIDE R2, R5, 0x4, R2 ;  /* 0x0000000405027825 */ /* 0x004fe200078e0202 */
[----:B------:R-:W-:-:S04]  /*00d0*/  LEA.HI R0, R0, R5, RZ, 0x8 ;  /* 0x0000000500007211 */ /* 0x000fc800078f40ff */
[----:B------:R-:W-:-:S04]  /*00e0*/  LOP3.LUT R0, R0, 0xffffff00, RZ, 0xc0, !PT ;  /* 0xffffff0000007812 */ /* 0x000fc800078ec0ff */
[----:B------:R-:W-:Y:S02]  /*00f0*/  IADD3 R9, R5, -R0, RZ ;  /* 0x8000000005097210 */ /* 0x000fe40007ffe0ff */
[----:B------:R-:W-:-:S03]  /*0100*/  CS2R R4, SRZ ;  /* 0x0000000000047805 */ /* 0x000fc6000001ff00 */
[----:B----4-:R-:W-:Y:S01]  /*0110*/  IMAD.WIDE R6, R9, 0x4, R6 ;  /* 0x0000000409067825 */ /* 0x010fe200078e0206 */
[----:B------:R-:W-:Y:S02]  /*0120*/  CS2R R8, SRZ ;  /* 0x0000000000087805 */ /* 0x000fe4000001ff00 */
[----:B------:R-:W2:Y:S04]  /*0130*/  @!P0 LDG.E.64 R4, desc[UR4][R2.64] ;  /* 0x0000000402048981 */ /* 0x000ea8000c1e1b00 */
[----:B------:R-:W2:Y:S01]  /*0140*/  @!P0 LDG.E.EL.64 R8, desc[UR4][R6.64] ;  /* 0x0000000406088981 */ /* 0x000ea2000c2e1b00 */
[----:B------:R-:W-:Y:S01]  /*0150*/  BSSY B0, `(.L_x_0) ;  /* 0x0000017000007945 */ /* 0x000fe20003800000 */
[----:B--2---:R-:W-:Y:S01]  /*0160*/  FADD R11, R8, R4 ;  /* 0x00000004080b7221 */ /* 0x004fe20000000000 */
[----:B------:R-:W-:-:S03]  /*0170*/  FADD R4, R9, R5 ;  /* 0x0000000509047221 */ /* 0x000fc60000000000 */
[----:B------:R-:W-:-:S05]  /*0180*/  FADD.FTZ R8, |R11|, -RZ ;  /* 0x800000ff0b087221 */ /* 0x000fca0000010200 */
[----:B------:R-:W-:-:S13]  /*0190*/  FSETP.GE.AND P1, PT, R8, 0.60000002384185791016, PT ;  /* 0x3f19999a0800780b */ /* 0x000fda0003f26000 */
[----:B------:R-:W-:Y:S05]  /*01a0*/  @!P1 BRA `(.L_x_1) ;  /* 0x0000000000289947 */ /* 0x000fea0003800000 */
[C---:B------:R-:W-:Y:S01]  /*01b0*/  FMUL R0, R8.reuse, 2.8853900432586669922 ;  /* 0x4038aa3b08007820 */ /* 0x040fe20000400000 */
[----:B------:R-:W-:Y:S01]  /*01c0*/  HFMA2.MMA R6, -RZ, RZ, 1.875, 0 ;  /* 0x3f800000ff067435 */ /* 0x000fe200000001ff */
[----:B------:R-:W-:-:S04]  /*01d0*/  FSETP.GE.AND P1, PT, R8, 9.010913848876953125, PT ;  /* 0x41102cb40800780b */ /* 0x000fc80003f26000 */
[----:B------:R-:W1:Y:S02]  /*01e0*/  MUFU.EX2 R0, R0 ;  /* 0x0000000000007308 */ /* 0x000e640000000800 */
[----:B-1----:R-:W-:-:S06]  /*01f0*/  FADD R5, R0, 1 ;  /* 0x3f80000000057421 */ /* 0x002fcc0000000000 */
[----:B------:R-:W1:Y:S02]  /*0200*/  MUFU.RCP R5, R5 ;  /* 0x0000000500057308 */ /* 0x000e640000001000 */
[----:B-1----:R-:W-:-:S05]  /*0210*/  FFMA.FTZ R6, R5, -2, R6 ;  /* 0xc000000005067823 */ /* 0x002fca0000010006 */
[----:B------:R-:W-:-:S04]  /*0220*/  FSEL R6, R6, 1, !P1 ;  /* 0x3f80000006067808 */ /* 0x000fc80004800000 */
[----:B------:R-:W-:Y:S01]  /*0230*/  LOP3.LUT R6, R6, 0x80000000, R11, 0xf8, !PT ;  /* 0x8000000006067812 */ /* 0x000fe200078ef80b */
[----:B------:R-:W-:Y:S06]  /*0240*/  BRA `(.L_x_2) ;  /* 0x00000000001c7947 */ /* 0x000fec0003800000 */
.L_x_1:
[----:B------:R-:W-:Y:S01]  /*0250*/  MOV R0, 0x3c80f082 ;  /* 0x3c80f08200007802 */ /* 0x000fe20000000f00 */
[----:B------:R-:W-:-:S04]  /*0260*/  FMUL R5, R11, R11 ;  /* 0x0000000b0b057220 */ /* 0x000fc80000400000 */
[----:B------:R-:W-:-:S04]  /*0270*/  FFMA.FTZ R0, R5, R0, -0.052303962409496307373 ;  /* 0xbd563cae05007423 */ /* 0x000fc80000010000 */
[----:B------:R-:W-:-:S04]  /*0280*/  FFMA.FTZ R0, R5, R0, 0.1331529766321182251 ;  /* 0x3e08594105007423 */ /* 0x000fc80000010000 */
[----:B------:R-:W-:-:S04]  /*0290*/  FFMA.FTZ R0, R5, R0, -0.33332768082618713379 ;  /* 0xbeaaa9ed05007423 */ /* 0x000fc80000010000 */
[----:B------:R-:W-:-:S04]  /*02a0*/  FFMA.FTZ R0, R5, R0, RZ ;  /* 0x0000000005007223 */ /* 0x000fc800000100ff */
[----:B------:R-:W-:-:S07]  /*02b0*/  FFMA.FTZ R6, R11, R0, R11 ;  /* 0x000000000b067223 */ /* 0x000fce000001000b */
.L_x_2:
[----:B------:R-:W-:Y:S05]  /*02c0*/  BSYNC B0 ;  /* 0x0000000000007941 */ /* 0x000fea0003800000 */
.L_x_0:
[----:B------:R-:W-:Y:S01]  /*02d0*/  FADD.FTZ R9, |R4|, -RZ ;  /* 0x800000ff04097221 */ /* 0x000fe20000010200 */
[----:B------:R-:W-:Y:S04]  /*02e0*/  BSSY B0, `(.L_x_3) ;  /* 0x0000014000007945 */ /* 0x000fe80003800000 */
        /* <DEDUP_REMOVED lines=12> */
.L_x_4:
[----:B------:R-:W-:Y:S01]  /*03b0*/  MOV R0, 0x3c80f082 ;  /* 0x3c80f08200007802 */ /* 0x000fe20000000f00 */
[----:B------:R-:W-:-:S04]  /*03c0*/  FMUL R5, R4, R4 ;  /* 0x0000000404057220 */ /* 0x000fc80000400000 */
[----:B------:R-:W-:-:S04]  /*03d0*/  FFMA.FTZ R0, R5, R0, -0.052303962409496307373 ;  /* 0xbd563cae05007423 */ /* 0x000fc80000010000 */
[----:B------:R-:W-:-:S04]  /*03e0*/  FFMA.FTZ R0, R5, R0, 0.1331529766321182251 ;  /* 0x3e08594105007423 */ /* 0x000fc80000010000 */
[----:B------:R-:W-:-:S04]  /*03f0*/  FFMA.FTZ R0, R5, R0, -0.33332768082618713379 ;  /* 0xbeaaa9ed05007423 */ /* 0x000fc80000010000 */
[----:B------:R-:W-:-:S04]  /*0400*/  FFMA.FTZ R5, R5, R0, RZ ;  /* 0x0000000005057223 */ /* 0x000fc800000100ff */
[----:B------:R-:W-:-:S07]  /*0410*/  FFMA.FTZ R7, R4, R5, R4 ;  /* 0x0000000504077223 */ /* 0x000fce0000010004 */
.L_x_5:
[----:B------:R-:W-:Y:S05]  /*0420*/  BSYNC B0 ;  /* 0x0000000000007941 */ /* 0x000fea0003800000 */
.L_x_3:
[----:B------:R-:W-:Y:S05]  /*0430*/  @P0 EXIT ;  /* 0x000000000000094d */ /* 0x000fea0003800000 */
[----:B------:R-:W-:Y:S01]  /*0440*/  STG.E.64 desc[UR4][R2.64], R6 ;  /* 0x0000000602007986 */ /* 0x000fe2000c101b04 */
[----:B------:R-:W-:Y:S05]  /*0450*/  EXIT ;  /* 0x000000000000794d */ /* 0x000fea0003800000 */
.L_x_6:
[----:B------:R-:W-:-:S00]  /*0460*/  BRA `(.L_x_6) ;  /* 0xfffffffc00fc7947 */ /* 0x000fc0000383ffff */
[----:B------:R-:W-:-:S00]  /*0470*/  NOP ;  /* 0x0000000000007918 */ /* 0x000fc00000000000 */
        /* <DEDUP_REMOVED lines=8> */
.L_x_7:


//--------------------- .nv.global.init           --------------------------
	.section	.nv.global.init,"aw",@progbits
.nv.global.init:
	.type		_$_str,@object
	.size		_$_str,(.L_0 - _$_str)
_$_str:
        /*0000*/ 	.byte	0x5f, 0x5f, 0x43, 0x55, 0x44, 0x41, 0x5f, 0x46, 0x54, 0x5a, 0x00
.L_0:


//--------------------- .nv.constant0.triton_poi_fused_addmm_tanh_0 --------------------------
	.section	.nv.constant0.triton_poi_fused_addmm_tanh_0,"a",@progbits
	.sectionflags	@""
	.align	4
.nv.constant0.triton_poi_fused_addmm_tanh_0:
	.zero		548
